//
// Generated by NVIDIA NVVM Compiler
//
// Compiler Build ID: CL-36424714
// Cuda compilation tools, release 13.0, V13.0.88
// Based on NVVM 20.0.0
//

.version 9.0
.target sm_100
.address_size 64

	// .globl	_Z7vecAdd1PfS_S_

.visible .entry _Z7vecAdd1PfS_S_(
	.param .u64 .ptr .align 1 _Z7vecAdd1PfS_S__param_0,
	.param .u64 .ptr .align 1 _Z7vecAdd1PfS_S__param_1,
	.param .u64 .ptr .align 1 _Z7vecAdd1PfS_S__param_2
)
{
	.reg .pred 	%p<2>;
	.reg .b32 	%r<2>;
	.reg .b32 	%f<4>;
	.reg .b64 	%rd<11>;

	ld.param.u64 	%rd1, [_Z7vecAdd1PfS_S__param_0];
	ld.param.u64 	%rd2, [_Z7vecAdd1PfS_S__param_1];
	ld.param.u64 	%rd3, [_Z7vecAdd1PfS_S__param_2];
	mov.u32 	%r1, %tid.x;
	setp.gt.u32 	%p1, %r1, 4;
	@%p1 bra 	$L__BB0_2;
	cvta.to.global.u64 	%rd4, %rd1;
	cvta.to.global.u64 	%rd5, %rd2;
	cvta.to.global.u64 	%rd6, %rd3;
	mul.wide.u32 	%rd7, %r1, 4;
	add.s64 	%rd8, %rd4, %rd7;
	ld.global.f32 	%f1, [%rd8];
	add.s64 	%rd9, %rd5, %rd7;
	ld.global.f32 	%f2, [%rd9];
	add.f32 	%f3, %f1, %f2;
	add.s64 	%rd10, %rd6, %rd7;
	st.global.f32 	[%rd10], %f3;
$L__BB0_2:
	ret;

}
	// .globl	_Z7vecAdd2PfS_S_
.visible .entry _Z7vecAdd2PfS_S_(
	.param .u64 .ptr .align 1 _Z7vecAdd2PfS_S__param_0,
	.param .u64 .ptr .align 1 _Z7vecAdd2PfS_S__param_1,
	.param .u64 .ptr .align 1 _Z7vecAdd2PfS_S__param_2
)
{
	.reg .pred 	%p<2>;
	.reg .b32 	%r<2>;
	.reg .b32 	%f<4>;
	.reg .b64 	%rd<11>;

	ld.param.u64 	%rd1, [_Z7vecAdd2PfS_S__param_0];
	ld.param.u64 	%rd2, [_Z7vecAdd2PfS_S__param_1];
	ld.param.u64 	%rd3, [_Z7vecAdd2PfS_S__param_2];
	mov.u32 	%r1, %ctaid.x;
	setp.gt.u32 	%p1, %r1, 4;
	@%p1 bra 	$L__BB1_2;
	cvta.to.global.u64 	%rd4, %rd1;
	cvta.to.global.u64 	%rd5, %rd2;
	cvta.to.global.u64 	%rd6, %rd3;
	mul.wide.u32 	%rd7, %r1, 4;
	add.s64 	%rd8, %rd4, %rd7;
	ld.global.f32 	%f1, [%rd8];
	add.s64 	%rd9, %rd5, %rd7;
	ld.global.f32 	%f2, [%rd9];
	add.f32 	%f3, %f1, %f2;
	add.s64 	%rd10, %rd6, %rd7;
	st.global.f32 	[%rd10], %f3;
$L__BB1_2:
	ret;

}


// ===== COMPILED SASS (sm_100) =====

	.target	sm_100

	.elftype	@"ET_EXEC"


//--------------------- .note.nv.tkinfo           --------------------------
	.section	.note.nv.tkinfo,"",@"SHT_NOTE"
	.sectionflags	@"SHF_NOTE_NV_TKINFO"
	.tkinfo
        /*0018*/ 	.word	0x00000002
        /*0030*/ 	.string	""
        /*0030*/ 	.string	"ptxas"
        /*0030*/ 	.string	"Cuda compilation tools, release 13.0, V13.0.88"
        /*0030*/ 	.string	"Build cuda_13.0.r13.0/compiler.36424714_0"
        /*0030*/ 	.string	"-arch sm_100 -m 64 "



//--------------------- .note.nv.cuinfo           --------------------------
	.section	.note.nv.cuinfo,"",@"SHT_NOTE"
	.sectionflags	@"SHF_NOTE_NV_CUINFO"
        /*0018*/ 	.short	0x0002
        /*001a*/ 	.short	0x0064
        /*001c*/ 	.short	0x0082
	.zero		2


//--------------------- .nv.info                  --------------------------
	.section	.nv.info,"",@"SHT_CUDA_INFO"
	.align	4


	//----- nvinfo : EIATTR_REGCOUNT
	.align		4
        /*0000*/ 	.byte	0x04, 0x2f
        /*0002*/ 	.short	(.L_1 - .L_0)
	.align		4
.L_0:
        /*0004*/ 	.word	index@(_Z7vecAdd1PfS_S_)
        /*0008*/ 	.word	0x0000000c


	//----- nvinfo : EIATTR_FRAME_SIZE
	.align		4
.L_1:
        /*000c*/ 	.byte	0x04, 0x11
        /*000e*/ 	.short	(.L_3 - .L_2)
	.align		4
.L_2:
        /*0010*/ 	.word	index@(_Z7vecAdd1PfS_S_)
        /*0014*/ 	.word	0x00000000


	//----- nvinfo : EIATTR_REGCOUNT
	.align		4
.L_3:
        /*0018*/ 	.byte	0x04, 0x2f
        /*001a*/ 	.short	(.L_5 - .L_4)
	.align		4
.L_4:
        /*001c*/ 	.word	index@(_Z7vecAdd2PfS_S_)
        /*0020*/ 	.word	0x0000000c


	//----- nvinfo : EIATTR_FRAME_SIZE
	.align		4
.L_5:
        /*0024*/ 	.byte	0x04, 0x11
        /*0026*/ 	.short	(.L_7 - .L_6)
	.align		4
.L_6:
        /*0028*/ 	.word	index@(_Z7vecAdd2PfS_S_)
        /*002c*/ 	.word	0x00000000


	//----- nvinfo : EIATTR_MIN_STACK_SIZE
	.align		4
.L_7:
        /*0030*/ 	.byte	0x04, 0x12
        /*0032*/ 	.short	(.L_9 - .L_8)
	.align		4
.L_8:
        /*0034*/ 	.word	index@(_Z7vecAdd2PfS_S_)
        /*0038*/ 	.word	0x00000000


	//----- nvinfo : EIATTR_MIN_STACK_SIZE
	.align		4
.L_9:
        /*003c*/ 	.byte	0x04, 0x12
        /*003e*/ 	.short	(.L_11 - .L_10)
	.align		4
.L_10:
        /*0040*/ 	.word	index@(_Z7vecAdd1PfS_S_)
        /*0044*/ 	.word	0x00000000
.L_11:


//--------------------- .nv.compat                --------------------------
	.section	.nv.compat,"",@"SHT_CUDA_COMPAT_INFO"
	.align	4
        /*0000*/ 	.byte	0x02, 0x09, 0x00, 0x00, 0x02, 0x02, 0x01, 0x00, 0x02, 0x05, 0x05, 0x00, 0x03, 0x07, 0x01, 0x01
        /*0010*/ 	.byte	0x02, 0x03, 0x00, 0x00, 0x02, 0x06, 0x01, 0x00, 0x04, 0x0b, 0x08, 0x00, 0x09, 0x00, 0x00, 0x00
        /*0020*/ 	.byte	0x00, 0x00, 0x00, 0x00


//--------------------- .nv.info._Z7vecAdd2PfS_S_ --------------------------
	.section	.nv.info._Z7vecAdd2PfS_S_,"",@"SHT_CUDA_INFO"
	.sectionflags	@""
	.align	4


	//----- nvinfo : EIATTR_CUDA_API_VERSION
	.align		4
        /*0000*/ 	.byte	0x04, 0x37
        /*0002*/ 	.short	(.L_13 - .L_12)
.L_12:
        /*0004*/ 	.word	0x00000082


	//----- nvinfo : EIATTR_KPARAM_INFO
	.align		4
.L_13:
        /*0008*/ 	.byte	0x04, 0x17
        /*000a*/ 	.short	(.L_15 - .L_14)
.L_14:
        /*000c*/ 	.word	0x00000000
        /*0010*/ 	.short	0x0002
        /*0012*/ 	.short	0x0010
        /*0014*/ 	.byte	0x00, 0xf5, 0x21, 0x00


	//----- nvinfo : EIATTR_KPARAM_INFO
	.align		4
.L_15:
        /*0018*/ 	.byte	0x04, 0x17
        /*001a*/ 	.short	(.L_17 - .L_16)
.L_16:
        /*001c*/ 	.word	0x00000000
        /*0020*/ 	.short	0x0001
        /*0022*/ 	.short	0x0008
        /*0024*/ 	.byte	0x00, 0xf5, 0x21, 0x00


	//----- nvinfo : EIATTR_KPARAM_INFO
	.align		4
.L_17:
        /*0028*/ 	.byte	0x04, 0x17
        /*002a*/ 	.short	(.L_19 - .L_18)
.L_18:
        /*002c*/ 	.word	0x00000000
        /*0030*/ 	.short	0x0000
        /*0032*/ 	.short	0x0000
        /*0034*/ 	.byte	0x00, 0xf5, 0x21, 0x00


	//----- nvinfo : EIATTR_SPARSE_MMA_MASK
	.align		4
.L_19:
        /*0038*/ 	.byte	0x03, 0x50
        /*003a*/ 	.short	0x0000


	//----- nvinfo : EIATTR_MAXREG_COUNT
	.align		4
        /*003c*/ 	.byte	0x03, 0x1b
        /*003e*/ 	.short	0x00ff


	//----- nvinfo : EIATTR_MERCURY_ISA_VERSION
	.align		4
        /*0040*/ 	.byte	0x03, 0x5f
        /*0042*/ 	.short	0x0101


	//----- nvinfo : EIATTR_VRC_CTA_INIT_COUNT
	.align		4
        /*0044*/ 	.byte	0x02, 0x4a
	.zero		1
	.zero		1


	//----- nvinfo : EIATTR_EXIT_INSTR_OFFSETS
	.align		4
        /*0048*/ 	.byte	0x04, 0x1c
        /*004a*/ 	.short	(.L_21 - .L_20)


	//   ....[0]....
.L_20:
        /*004c*/ 	.word	0x00000030


	//   ....[1]....
        /*0050*/ 	.word	0x000000f0


	//----- nvinfo : EIATTR_CBANK_PARAM_SIZE
	.align		4
.L_21:
        /*0054*/ 	.byte	0x03, 0x19
        /*0056*/ 	.short	0x0018


	//----- nvinfo : EIATTR_PARAM_CBANK
	.align		4
        /*0058*/ 	.byte	0x04, 0x0a
        /*005a*/ 	.short	(.L_23 - .L_22)
	.align		4
.L_22:
        /*005c*/ 	.word	index@(.nv.constant0._Z7vecAdd2PfS_S_)
        /*0060*/ 	.short	0x0380
        /*0062*/ 	.short	0x0018


	//----- nvinfo : EIATTR_SW_WAR
	.align		4
.L_23:
        /*0064*/ 	.byte	0x04, 0x36
        /*0066*/ 	.short	(.L_25 - .L_24)
.L_24:
        /*0068*/ 	.word	0x00000008
.L_25:


//--------------------- .nv.info._Z7vecAdd1PfS_S_ --------------------------
	.section	.nv.info._Z7vecAdd1PfS_S_,"",@"SHT_CUDA_INFO"
	.sectionflags	@""
	.align	4


	//----- nvinfo : EIATTR_CUDA_API_VERSION
	.align		4
        /*0000*/ 	.byte	0x04, 0x37
        /*0002*/ 	.short	(.L_27 - .L_26)
.L_26:
        /*0004*/ 	.word	0x00000082


	//----- nvinfo : EIATTR_KPARAM_INFO
	.align		4
.L_27:
        /*0008*/ 	.byte	0x04, 0x17
        /*000a*/ 	.short	(.L_29 - .L_28)
.L_28:
        /*000c*/ 	.word	0x00000000
        /*0010*/ 	.short	0x0002
        /*0012*/ 	.short	0x0010
        /*0014*/ 	.byte	0x00, 0xf5, 0x21, 0x00


	//----- nvinfo : EIATTR_KPARAM_INFO
	.align		4
.L_29:
        /*0018*/ 	.byte	0x04, 0x17
        /*001a*/ 	.short	(.L_31 - .L_30)
.L_30:
        /*001c*/ 	.word	0x00000000
        /*0020*/ 	.short	0x0001
        /*0022*/ 	.short	0x0008
        /*0024*/ 	.byte	0x00, 0xf5, 0x21, 0x00


	//----- nvinfo : EIATTR_KPARAM_INFO
	.align		4
.L_31:
        /*0028*/ 	.byte	0x04, 0x17
        /*002a*/ 	.short	(.L_33 - .L_32)
.L_32:
        /*002c*/ 	.word	0x00000000
        /*0030*/ 	.short	0x0000
        /*0032*/ 	.short	0x0000
        /*0034*/ 	.byte	0x00, 0xf5, 0x21, 0x00


	//----- nvinfo : EIATTR_SPARSE_MMA_MASK
	.align		4
.L_33:
        /*0038*/ 	.byte	0x03, 0x50
        /*003a*/ 	.short	0x0000


	//----- nvinfo : EIATTR_MAXREG_COUNT
	.align		4
        /*003c*/ 	.byte	0x03, 0x1b
        /*003e*/ 	.short	0x00ff


	//----- nvinfo : EIATTR_MERCURY_ISA_VERSION
	.align		4
        /*0040*/ 	.byte	0x03, 0x5f
        /*0042*/ 	.short	0x0101


	//----- nvinfo : EIATTR_VRC_CTA_INIT_COUNT
	.align		4
        /*0044*/ 	.byte	0x02, 0x4a
	.zero		1
	.zero		1


	//----- nvinfo : EIATTR_EXIT_INSTR_OFFSETS
	.align		4
        /*0048*/ 	.byte	0x04, 0x1c
        /*004a*/ 	.short	(.L_35 - .L_34)


	//   ....[0]....
.L_34:
        /*004c*/ 	.word	0x00000030


	//   ....[1]....
        /*0050*/ 	.word	0x000000f0


	//----- nvinfo : EIATTR_CBANK_PARAM_SIZE
	.align		4
.L_35:
        /*0054*/ 	.byte	0x03, 0x19
        /*0056*/ 	.short	0x0018


	//----- nvinfo : EIATTR_PARAM_CBANK
	.align		4
        /*0058*/ 	.byte	0x04, 0x0a
        /*005a*/ 	.short	(.L_37 - .L_36)
	.align		4
.L_36:
        /*005c*/ 	.word	index@(.nv.constant0._Z7vecAdd1PfS_S_)
        /*0060*/ 	.short	0x0380
        /*0062*/ 	.short	0x0018


	//----- nvinfo : EIATTR_SW_WAR
	.align		4
.L_37:
        /*0064*/ 	.byte	0x04, 0x36
        /*0066*/ 	.short	(.L_39 - .L_38)
.L_38:
        /*0068*/ 	.word	0x00000008
.L_39:


//--------------------- .nv.callgraph             --------------------------
	.section	.nv.callgraph,"",@"SHT_CUDA_CALLGRAPH"
	.align	4
	.sectionentsize	8
	.align		4
        /*0000*/ 	.word	0x00000000
	.align		4
        /*0004*/ 	.word	0xffffffff
	.align		4
        /*0008*/ 	.word	0x00000000
	.align		4
        /*000c*/ 	.word	0xfffffffe
	.align		4
        /*0010*/ 	.word	0x00000000
	.align		4
        /*0014*/ 	.word	0xfffffffd
	.align		4
        /*0018*/ 	.word	0x00000000
	.align		4
        /*001c*/ 	.word	0xfffffffc


//--------------------- .text._Z7vecAdd2PfS_S_    --------------------------
	.section	.text._Z7vecAdd2PfS_S_,"ax",@progbits
	.align	128
        .global         _Z7vecAdd2PfS_S_
        .type           _Z7vecAdd2PfS_S_,@function
        .size           _Z7vecAdd2PfS_S_,(.L_x_2 - _Z7vecAdd2PfS_S_)
        .other          _Z7vecAdd2PfS_S_,@"STO_CUDA_ENTRY STV_DEFAULT"
_Z7vecAdd2PfS_S_:
.text._Z7vecAdd2PfS_S_:
[----:B------:R-:W-:Y:S01]  /*0000*/  LDC R1, c[0x0][0x37c] ;  /* 0x0000df00ff017b82 */ /* 0x000fe20000000800 */
[----:B------:R-:W0:Y:S02]  /*0010*/  S2R R9, SR_CTAID.X ;  /* 0x0000000000097919 */ /* 0x000e240000002500 */
[----:B0-----:R-:W-:-:S13]  /*0020*/  ISETP.GT.U32.AND P0, PT, R9, 0x4, PT ;  /* 0x000000040900780c */ /* 0x001fda0003f04070 */
[----:B------:R-:W-:Y:S05]  /*0030*/  @P0 EXIT ;  /* 0x000000000000094d */ /* 0x000fea0003800000 */
[----:B------:R-:W0:Y:S01]  /*0040*/  LDC.64 R2, c[0x0][0x380] ;  /* 0x0000e000ff027b82 */ /* 0x000e220000000a00 */
[----:B------:R-:W1:Y:S07]  /*0050*/  LDCU.64 UR4, c[0x0][0x358] ;  /* 0x00006b00ff0477ac */ /* 0x000e6e0008000a00 */
[----:B------:R-:W2:Y:S08]  /*0060*/  LDC.64 R4, c[0x0][0x388] ;  /* 0x0000e200ff047b82 */ /* 0x000eb00000000a00 */
[----:B------:R-:W3:Y:S01]  /*0070*/  LDC.64 R6, c[0x0][0x390] ;  /* 0x0000e400ff067b82 */ /* 0x000ee20000000a00 */
[----:B0-----:R-:W-:-:S06]  /*0080*/  IMAD.WIDE.U32 R2, R9, 0x4, R2 ;  /* 0x0000000409027825 */ /* 0x001fcc00078e0002 */
[----:B-1----:R-:W4:Y:S01]  /*0090*/  LDG.E R2, desc[UR4][R2.64] ;  /* 0x0000000402027981 */ /* 0x002f22000c1e1900 */
[----:B--2---:R-:W-:-:S06]  /*00a0*/  IMAD.WIDE.U32 R4, R9, 0x4, R4 ;  /* 0x0000000409047825 */ /* 0x004fcc00078e0004 */
[----:B------:R-:W4:Y:S01]  /*00b0*/  LDG.E R5, desc[UR4][R4.64] ;  /* 0x0000000404057981 */ /* 0x000f22000c1e1900 */
[----:B---3--:R-:W-:-:S04]  /*00c0*/  IMAD.WIDE.U32 R6, R9, 0x4, R6 ;  /* 0x0000000409067825 */ /* 0x008fc800078e0006 */
[----:B----4-:R-:W-:-:S05]  /*00d0*/  FADD R9, R2, R5 ;  /* 0x0000000502097221 */ /* 0x010fca0000000000 */
[----:B------:R-:W-:Y:S01]  /*00e0*/  STG.E desc[UR4][R6.64], R9 ;  /* 0x0000000906007986 */ /* 0x000fe2000c101904 */
[----:B------:R-:W-:Y:S05]  /*00f0*/  EXIT ;  /* 0x000000000000794d */ /* 0x000fea0003800000 */
.L_x_0:
[----:B------:R-:W-:-:S00]  /*0100*/  BRA `(.L_x_0) ;  /* 0xfffffffc00fc7947 */ /* 0x000fc0000383ffff */
[----:B------:R-:W-:-:S00]  /*0110*/  NOP ;  /* 0x0000000000007918 */ /* 0x000fc00000000000 */
        /* <DEDUP_REMOVED lines=14> */
.L_x_2:


//--------------------- .text._Z7vecAdd1PfS_S_    --------------------------
	.section	.text._Z7vecAdd1PfS_S_,"ax",@progbits
	.align	128
        .global         _Z7vecAdd1PfS_S_
        .type           _Z7vecAdd1PfS_S_,@function
        .size           _Z7vecAdd1PfS_S_,(.L_x_3 - _Z7vecAdd1PfS_S_)
        .other          _Z7vecAdd1PfS_S_,@"STO_CUDA_ENTRY STV_DEFAULT"
_Z7vecAdd1PfS_S_:
.text._Z7vecAdd1PfS_S_:
[----:B------:R-:W-:Y:S01]  /*0000*/  LDC R1, c[0x0][0x37c] ;  /* 0x0000df00ff017b82 */ /* 0x000fe20000000800 */
[----:B------:R-:W0:Y:S02]  /*0010*/  S2R R9, SR_TID.X ;  /* 0x0000000000097919 */ /* 0x000e240000002100 */
        /* <DEDUP_REMOVED lines=14> */
.L_x_1:
        /* <DEDUP_REMOVED lines=16> */
.L_x_3:


//--------------------- .nv.shared.reserved.0     --------------------------
	.section	.nv.shared.reserved.0,"aw",@nobits
	.weak		__nv_reservedSMEM_offset_0_alias
	.size		__nv_reservedSMEM_offset_0_alias, 0, 64
	.other		__nv_reservedSMEM_offset_0_alias,@"STO_CUDA_RESERVED_SHARED STV_DEFAULT"
__nv_reservedSMEM_offset_0_alias:
	.zero		0
	.zero		64


//--------------------- .nv.constant0._Z7vecAdd2PfS_S_ --------------------------
	.section	.nv.constant0._Z7vecAdd2PfS_S_,"a",@progbits
	.sectionflags	@""
	.align	4
.nv.constant0._Z7vecAdd2PfS_S_:
	.zero		920


//--------------------- .nv.constant0._Z7vecAdd1PfS_S_ --------------------------
	.section	.nv.constant0._Z7vecAdd1PfS_S_,"a",@progbits
	.sectionflags	@""
	.align	4
.nv.constant0._Z7vecAdd1PfS_S_:
	.zero		920


//--------------------- SYMBOLS --------------------------

	.type		.nv.reservedSmem.offset0,@object
	.size		.nv.reservedSmem.offset0,0x4
